//
// Generated by NVIDIA NVVM Compiler
//
// Compiler Build ID: CL-36424714
// Cuda compilation tools, release 13.0, V13.0.88
// Based on NVVM 20.0.0
//

.version 9.0
.target sm_100
.address_size 64

	// .globl	_Z14multiplyKernelPiS_S_ii

.visible .entry _Z14multiplyKernelPiS_S_ii(
	.param .u64 .ptr .align 1 _Z14multiplyKernelPiS_S_ii_param_0,
	.param .u64 .ptr .align 1 _Z14multiplyKernelPiS_S_ii_param_1,
	.param .u64 .ptr .align 1 _Z14multiplyKernelPiS_S_ii_param_2,
	.param .u32 _Z14multiplyKernelPiS_S_ii_param_3,
	.param .u32 _Z14multiplyKernelPiS_S_ii_param_4
)
{
	.reg .b32 	%r<13>;
	.reg .b64 	%rd<13>;

	ld.param.u64 	%rd1, [_Z14multiplyKernelPiS_S_ii_param_0];
	ld.param.u64 	%rd2, [_Z14multiplyKernelPiS_S_ii_param_1];
	ld.param.u64 	%rd3, [_Z14multiplyKernelPiS_S_ii_param_2];
	ld.param.u32 	%r1, [_Z14multiplyKernelPiS_S_ii_param_3];
	cvta.to.global.u64 	%rd4, %rd3;
	cvta.to.global.u64 	%rd5, %rd2;
	cvta.to.global.u64 	%rd6, %rd1;
	mov.u32 	%r2, %tid.x;
	mov.u32 	%r3, %ctaid.x;
	mov.u32 	%r4, %ntid.x;
	mad.lo.s32 	%r5, %r3, %r4, %r2;
	div.s32 	%r6, %r5, %r1;
	mul.wide.s32 	%rd7, %r5, 4;
	add.s64 	%rd8, %rd6, %rd7;
	ld.global.u32 	%r7, [%rd8];
	mul.lo.s32 	%r8, %r6, %r1;
	sub.s32 	%r9, %r5, %r8;
	mul.wide.s32 	%rd9, %r9, 4;
	add.s64 	%rd10, %rd5, %rd9;
	ld.global.u32 	%r10, [%rd10];
	mul.lo.s32 	%r11, %r10, %r7;
	mul.wide.s32 	%rd11, %r6, 4;
	add.s64 	%rd12, %rd4, %rd11;
	atom.global.add.u32 	%r12, [%rd12], %r11;
	ret;

}


// ===== COMPILED SASS (sm_100) =====

	.target	sm_100

	.elftype	@"ET_EXEC"


//--------------------- .note.nv.tkinfo           --------------------------
	.section	.note.nv.tkinfo,"",@"SHT_NOTE"
	.sectionflags	@"SHF_NOTE_NV_TKINFO"
	.tkinfo
        /*0018*/ 	.word	0x00000002
        /*0030*/ 	.string	""
        /*0030*/ 	.string	"ptxas"
        /*0030*/ 	.string	"Cuda compilation tools, release 13.0, V13.0.88"
        /*0030*/ 	.string	"Build cuda_13.0.r13.0/compiler.36424714_0"
        /*0030*/ 	.string	"-arch sm_100 -m 64 "



//--------------------- .note.nv.cuinfo           --------------------------
	.section	.note.nv.cuinfo,"",@"SHT_NOTE"
	.sectionflags	@"SHF_NOTE_NV_CUINFO"
        /*0018*/ 	.short	0x0002
        /*001a*/ 	.short	0x0064
        /*001c*/ 	.short	0x0082
	.zero		2


//--------------------- .nv.info                  --------------------------
	.section	.nv.info,"",@"SHT_CUDA_INFO"
	.align	4


	//----- nvinfo : EIATTR_REGCOUNT
	.align		4
        /*0000*/ 	.byte	0x04, 0x2f
        /*0002*/ 	.short	(.L_1 - .L_0)
	.align		4
.L_0:
        /*0004*/ 	.word	index@(_Z14multiplyKernelPiS_S_ii)
        /*0008*/ 	.word	0x0000000c


	//----- nvinfo : EIATTR_FRAME_SIZE
	.align		4
.L_1:
        /*000c*/ 	.byte	0x04, 0x11
        /*000e*/ 	.short	(.L_3 - .L_2)
	.align		4
.L_2:
        /*0010*/ 	.word	index@(_Z14multiplyKernelPiS_S_ii)
        /*0014*/ 	.word	0x00000000


	//----- nvinfo : EIATTR_MIN_STACK_SIZE
	.align		4
.L_3:
        /*0018*/ 	.byte	0x04, 0x12
        /*001a*/ 	.short	(.L_5 - .L_4)
	.align		4
.L_4:
        /*001c*/ 	.word	index@(_Z14multiplyKernelPiS_S_ii)
        /*0020*/ 	.word	0x00000000
.L_5:


//--------------------- .nv.compat                --------------------------
	.section	.nv.compat,"",@"SHT_CUDA_COMPAT_INFO"
	.align	4
        /*0000*/ 	.byte	0x02, 0x09, 0x00, 0x00, 0x02, 0x02, 0x01, 0x00, 0x02, 0x05, 0x05, 0x00, 0x03, 0x07, 0x01, 0x01
        /*0010*/ 	.byte	0x02, 0x03, 0x00, 0x00, 0x02, 0x06, 0x01, 0x00, 0x04, 0x0b, 0x08, 0x00, 0x09, 0x00, 0x00, 0x00
        /*0020*/ 	.byte	0x00, 0x00, 0x00, 0x00


//--------------------- .nv.info._Z14multiplyKernelPiS_S_ii --------------------------
	.section	.nv.info._Z14multiplyKernelPiS_S_ii,"",@"SHT_CUDA_INFO"
	.sectionflags	@""
	.align	4


	//----- nvinfo : EIATTR_CUDA_API_VERSION
	.align		4
        /*0000*/ 	.byte	0x04, 0x37
        /*0002*/ 	.short	(.L_7 - .L_6)
.L_6:
        /*0004*/ 	.word	0x00000082


	//----- nvinfo : EIATTR_KPARAM_INFO
	.align		4
.L_7:
        /*0008*/ 	.byte	0x04, 0x17
        /*000a*/ 	.short	(.L_9 - .L_8)
.L_8:
        /*000c*/ 	.word	0x00000000
        /*0010*/ 	.short	0x0004
        /*0012*/ 	.short	0x001c
        /*0014*/ 	.byte	0x00, 0xf0, 0x11, 0x00


	//----- nvinfo : EIATTR_KPARAM_INFO
	.align		4
.L_9:
        /*0018*/ 	.byte	0x04, 0x17
        /*001a*/ 	.short	(.L_11 - .L_10)
.L_10:
        /*001c*/ 	.word	0x00000000
        /*0020*/ 	.short	0x0003
        /*0022*/ 	.short	0x0018
        /*0024*/ 	.byte	0x00, 0xf0, 0x11, 0x00


	//----- nvinfo : EIATTR_KPARAM_INFO
	.align		4
.L_11:
        /*0028*/ 	.byte	0x04, 0x17
        /*002a*/ 	.short	(.L_13 - .L_12)
.L_12:
        /*002c*/ 	.word	0x00000000
        /*0030*/ 	.short	0x0002
        /*0032*/ 	.short	0x0010
        /*0034*/ 	.byte	0x00, 0xf5, 0x21, 0x00


	//----- nvinfo : EIATTR_KPARAM_INFO
	.align		4
.L_13:
        /*0038*/ 	.byte	0x04, 0x17
        /*003a*/ 	.short	(.L_15 - .L_14)
.L_14:
        /*003c*/ 	.word	0x00000000
        /*0040*/ 	.short	0x0001
        /*0042*/ 	.short	0x0008
        /*0044*/ 	.byte	0x00, 0xf5, 0x21, 0x00


	//----- nvinfo : EIATTR_KPARAM_INFO
	.align		4
.L_15:
        /*0048*/ 	.byte	0x04, 0x17
        /*004a*/ 	.short	(.L_17 - .L_16)
.L_16:
        /*004c*/ 	.word	0x00000000
        /*0050*/ 	.short	0x0000
        /*0052*/ 	.short	0x0000
        /*0054*/ 	.byte	0x00, 0xf5, 0x21, 0x00


	//----- nvinfo : EIATTR_SPARSE_MMA_MASK
	.align		4
.L_17:
        /*0058*/ 	.byte	0x03, 0x50
        /*005a*/ 	.short	0x0000


	//----- nvinfo : EIATTR_MAXREG_COUNT
	.align		4
        /*005c*/ 	.byte	0x03, 0x1b
        /*005e*/ 	.short	0x00ff


	//----- nvinfo : EIATTR_MERCURY_ISA_VERSION
	.align		4
        /*0060*/ 	.byte	0x03, 0x5f
        /*0062*/ 	.short	0x0101


	//----- nvinfo : EIATTR_VRC_CTA_INIT_COUNT
	.align		4
        /*0064*/ 	.byte	0x02, 0x4a
	.zero		1
	.zero		1


	//----- nvinfo : EIATTR_EXIT_INSTR_OFFSETS
	.align		4
        /*0068*/ 	.byte	0x04, 0x1c
        /*006a*/ 	.short	(.L_19 - .L_18)


	//   ....[0]....
.L_18:
        /*006c*/ 	.word	0x000002a0


	//----- nvinfo : EIATTR_CBANK_PARAM_SIZE
	.align		4
.L_19:
        /*0070*/ 	.byte	0x03, 0x19
        /*0072*/ 	.short	0x0020


	//----- nvinfo : EIATTR_PARAM_CBANK
	.align		4
        /*0074*/ 	.byte	0x04, 0x0a
        /*0076*/ 	.short	(.L_21 - .L_20)
	.align		4
.L_20:
        /*0078*/ 	.word	index@(.nv.constant0._Z14multiplyKernelPiS_S_ii)
        /*007c*/ 	.short	0x0380
        /*007e*/ 	.short	0x0020


	//----- nvinfo : EIATTR_SW_WAR
	.align		4
.L_21:
        /*0080*/ 	.byte	0x04, 0x36
        /*0082*/ 	.short	(.L_23 - .L_22)
.L_22:
        /*0084*/ 	.word	0x00000008
.L_23:


//--------------------- .nv.callgraph             --------------------------
	.section	.nv.callgraph,"",@"SHT_CUDA_CALLGRAPH"
	.align	4
	.sectionentsize	8
	.align		4
        /*0000*/ 	.word	0x00000000
	.align		4
        /*0004*/ 	.word	0xffffffff
	.align		4
        /*0008*/ 	.word	0x00000000
	.align		4
        /*000c*/ 	.word	0xfffffffe
	.align		4
        /*0010*/ 	.word	0x00000000
	.align		4
        /*0014*/ 	.word	0xfffffffd
	.align		4
        /*0018*/ 	.word	0x00000000
	.align		4
        /*001c*/ 	.word	0xfffffffc


//--------------------- .text._Z14multiplyKernelPiS_S_ii --------------------------
	.section	.text._Z14multiplyKernelPiS_S_ii,"ax",@progbits
	.align	128
        .global         _Z14multiplyKernelPiS_S_ii
        .type           _Z14multiplyKernelPiS_S_ii,@function
        .size           _Z14multiplyKernelPiS_S_ii,(.L_x_1 - _Z14multiplyKernelPiS_S_ii)
        .other          _Z14multiplyKernelPiS_S_ii,@"STO_CUDA_ENTRY STV_DEFAULT"
_Z14multiplyKernelPiS_S_ii:
.text._Z14multiplyKernelPiS_S_ii:
[----:B------:R-:W-:Y:S08]  /*0000*/  LDC R1, c[0x0][0x37c] ;  /* 0x0000df00ff017b82 */ /* 0x000ff00000000800 */
[----:B------:R-:W0:Y:S01]  /*0010*/  LDC R6, c[0x0][0x398] ;  /* 0x0000e600ff067b82 */ /* 0x000e220000000800 */
[----:B------:R-:W1:Y:S07]  /*0020*/  S2R R7, SR_TID.X ;  /* 0x0000000000077919 */ /* 0x000e6e0000002100 */
[----:B------:R-:W1:Y:S08]  /*0030*/  S2UR UR4, SR_CTAID.X ;  /* 0x00000000000479c3 */ /* 0x000e700000002500 */
[----:B------:R-:W1:Y:S01]  /*0040*/  LDC R4, c[0x0][0x360] ;  /* 0x0000d800ff047b82 */ /* 0x000e620000000800 */
[----:B0-----:R-:W-:-:S04]  /*0050*/  IABS R5, R6 ;  /* 0x0000000600057213 */ /* 0x001fc80000000000 */
[----:B------:R-:W0:Y:S01]  /*0060*/  I2F.RP R0, R5 ;  /* 0x0000000500007306 */ /* 0x000e220000209400 */
[----:B-1----:R-:W-:Y:S01]  /*0070*/  IMAD R7, R4, UR4, R7 ;  /* 0x0000000404077c24 */ /* 0x002fe2000f8e0207 */
[----:B------:R-:W1:Y:S06]  /*0080*/  LDCU.64 UR4, c[0x0][0x358] ;  /* 0x00006b00ff0477ac */ /* 0x000e6c0008000a00 */
[----:B0-----:R-:W0:Y:S01]  /*0090*/  MUFU.RCP R0, R0 ;  /* 0x0000000000007308 */ /* 0x001e220000001000 */
[----:B------:R-:W-:Y:S02]  /*00a0*/  IABS R4, R7 ;  /* 0x0000000700047213 */ /* 0x000fe40000000000 */
[----:B0-----:R-:W-:-:S05]  /*00b0*/  IADD3 R2, PT, PT, R0, 0xffffffe, RZ ;  /* 0x0ffffffe00027810 */ /* 0x001fca0007ffe0ff */
[----:B------:R0:W2:Y:S02]  /*00c0*/  F2I.FTZ.U32.TRUNC.NTZ R3, R2 ;  /* 0x0000000200037305 */ /* 0x0000a4000021f000 */
[----:B0-----:R-:W-:Y:S01]  /*00d0*/  IMAD.MOV.U32 R2, RZ, RZ, RZ ;  /* 0x000000ffff027224 */ /* 0x001fe200078e00ff */
[----:B--2---:R-:W-:-:S05]  /*00e0*/  IADD3 R8, PT, PT, RZ, -R3, RZ ;  /* 0x80000003ff087210 */ /* 0x004fca0007ffe0ff */
[----:B------:R-:W-:-:S04]  /*00f0*/  IMAD R9, R8, R5, RZ ;  /* 0x0000000508097224 */ /* 0x000fc800078e02ff */
[----:B------:R-:W-:-:S06]  /*0100*/  IMAD.HI.U32 R3, R3, R9, R2 ;  /* 0x0000000903037227 */ /* 0x000fcc00078e0002 */
[----:B------:R-:W-:-:S05]  /*0110*/  IMAD.HI.U32 R0, R3, R4, RZ ;  /* 0x0000000403007227 */ /* 0x000fca00078e00ff */
[----:B------:R-:W-:-:S05]  /*0120*/  IADD3 R3, PT, PT, -R0, RZ, RZ ;  /* 0x000000ff00037210 */ /* 0x000fca0007ffe1ff */
[----:B------:R-:W-:-:S05]  /*0130*/  IMAD R2, R5, R3, R4 ;  /* 0x0000000305027224 */ /* 0x000fca00078e0204 */
[----:B------:R-:W-:-:S13]  /*0140*/  ISETP.GT.U32.AND P2, PT, R5, R2, PT ;  /* 0x000000020500720c */ /* 0x000fda0003f44070 */
[----:B------:R-:W-:Y:S01]  /*0150*/  @!P2 IMAD.IADD R2, R2, 0x1, -R5 ;  /* 0x000000010202a824 */ /* 0x000fe200078e0a05 */
[----:B------:R-:W-:Y:S02]  /*0160*/  @!P2 IADD3 R0, PT, PT, R0, 0x1, RZ ;  /* 0x000000010000a810 */ /* 0x000fe40007ffe0ff */
[----:B------:R-:W-:Y:S02]  /*0170*/  ISETP.NE.AND P2, PT, R6, RZ, PT ;  /* 0x000000ff0600720c */ /* 0x000fe40003f45270 */
[----:B------:R-:W-:Y:S02]  /*0180*/  ISETP.GE.U32.AND P0, PT, R2, R5, PT ;  /* 0x000000050200720c */ /* 0x000fe40003f06070 */
[----:B------:R-:W-:Y:S01]  /*0190*/  LOP3.LUT R2, R7, R6, RZ, 0x3c, !PT ;  /* 0x0000000607027212 */ /* 0x000fe200078e3cff */
[----:B------:R-:W0:Y:S03]  /*01a0*/  LDC.64 R4, c[0x0][0x388] ;  /* 0x0000e200ff047b82 */ /* 0x000e260000000a00 */
[----:B------:R-:W-:-:S05]  /*01b0*/  ISETP.GE.AND P1, PT, R2, RZ, PT ;  /* 0x000000ff0200720c */ /* 0x000fca0003f26270 */
[----:B------:R-:W2:Y:S02]  /*01c0*/  LDC.64 R2, c[0x0][0x380] ;  /* 0x0000e000ff027b82 */ /* 0x000ea40000000a00 */
[----:B------:R-:W-:-:S06]  /*01d0*/  @P0 VIADD R0, R0, 0x1 ;  /* 0x0000000100000836 */ /* 0x000fcc0000000000 */
[----:B------:R-:W-:Y:S02]  /*01e0*/  @!P1 IADD3 R0, PT, PT, -R0, RZ, RZ ;  /* 0x000000ff00009210 */ /* 0x000fe40007ffe1ff */
[----:B------:R-:W-:-:S04]  /*01f0*/  @!P2 LOP3.LUT R0, RZ, R6, RZ, 0x33, !PT ;  /* 0x00000006ff00a212 */ /* 0x000fc800078e33ff */
[----:B------:R-:W-:-:S05]  /*0200*/  IADD3 R9, PT, PT, -R0, RZ, RZ ;  /* 0x000000ff00097210 */ /* 0x000fca0007ffe1ff */
[----:B------:R-:W-:-:S04]  /*0210*/  IMAD R9, R6, R9, R7 ;  /* 0x0000000906097224 */ /* 0x000fc800078e0207 */
[----:B0-----:R-:W-:-:S04]  /*0220*/  IMAD.WIDE R4, R9, 0x4, R4 ;  /* 0x0000000409047825 */ /* 0x001fc800078e0204 */
[----:B--2---:R-:W-:Y:S02]  /*0230*/  IMAD.WIDE R2, R7, 0x4, R2 ;  /* 0x0000000407027825 */ /* 0x004fe400078e0202 */
[----:B-1----:R-:W2:Y:S01]  /*0240*/  LDG.E R5, desc[UR4][R4.64] ;  /* 0x0000000404057981 */ /* 0x002ea2000c1e1900 */
[----:B------:R-:W0:Y:S03]  /*0250*/  LDC.64 R6, c[0x0][0x390] ;  /* 0x0000e400ff067b82 */ /* 0x000e260000000a00 */
[----:B------:R-:W2:Y:S01]  /*0260*/  LDG.E R2, desc[UR4][R2.64] ;  /* 0x0000000402027981 */ /* 0x000ea2000c1e1900 */
[----:B0-----:R-:W-:-:S04]  /*0270*/  IMAD.WIDE R6, R0, 0x4, R6 ;  /* 0x0000000400067825 */ /* 0x001fc800078e0206 */
[----:B--2---:R-:W-:-:S05]  /*0280*/  IMAD R9, R2, R5, RZ ;  /* 0x0000000502097224 */ /* 0x004fca00078e02ff */
[----:B------:R-:W-:Y:S01]  /*0290*/  REDG.E.ADD.STRONG.GPU desc[UR4][R6.64], R9 ;  /* 0x000000090600798e */ /* 0x000fe2000c12e104 */
[----:B------:R-:W-:Y:S05]  /*02a0*/  EXIT ;  /* 0x000000000000794d */ /* 0x000fea0003800000 */
.L_x_0:
[----:B------:R-:W-:-:S00]  /*02b0*/  BRA `(.L_x_0) ;  /* 0xfffffffc00fc7947 */ /* 0x000fc0000383ffff */
[----:B------:R-:W-:-:S00]  /*02c0*/  NOP ;  /* 0x0000000000007918 */ /* 0x000fc00000000000 */
        /* <DEDUP_REMOVED lines=11> */
.L_x_1:


//--------------------- .nv.shared.reserved.0     --------------------------
	.section	.nv.shared.reserved.0,"aw",@nobits
	.weak		__nv_reservedSMEM_offset_0_alias
	.size		__nv_reservedSMEM_offset_0_alias, 0, 64
	.other		__nv_reservedSMEM_offset_0_alias,@"STO_CUDA_RESERVED_SHARED STV_DEFAULT"
__nv_reservedSMEM_offset_0_alias:
	.zero		0
	.zero		64


//--------------------- .nv.constant0._Z14multiplyKernelPiS_S_ii --------------------------
	.section	.nv.constant0._Z14multiplyKernelPiS_S_ii,"a",@progbits
	.sectionflags	@""
	.align	4
.nv.constant0._Z14multiplyKernelPiS_S_ii:
	.zero		928


//--------------------- SYMBOLS --------------------------

	.type		.nv.reservedSmem.offset0,@object
	.size		.nv.reservedSmem.offset0,0x4
